//
// Generated by NVIDIA NVVM Compiler
//
// Compiler Build ID: CL-36424714
// Cuda compilation tools, release 13.0, V13.0.88
// Based on NVVM 20.0.0
//

.version 9.0
.target sm_100
.address_size 64

	// .globl	_Z10initArraysPfS_S_i
.extern .shared .align 16 .b8 sdata[];

.visible .entry _Z10initArraysPfS_S_i(
	.param .u64 .ptr .align 1 _Z10initArraysPfS_S_i_param_0,
	.param .u64 .ptr .align 1 _Z10initArraysPfS_S_i_param_1,
	.param .u64 .ptr .align 1 _Z10initArraysPfS_S_i_param_2,
	.param .u32 _Z10initArraysPfS_S_i_param_3
)
{
	.reg .pred 	%p<9>;
	.reg .b32 	%r<15>;
	.reg .b64 	%rd<23>;

	ld.param.u64 	%rd4, [_Z10initArraysPfS_S_i_param_0];
	ld.param.u64 	%rd5, [_Z10initArraysPfS_S_i_param_1];
	ld.param.u64 	%rd6, [_Z10initArraysPfS_S_i_param_2];
	ld.param.u32 	%r4, [_Z10initArraysPfS_S_i_param_3];
	cvta.to.global.u64 	%rd1, %rd6;
	cvta.to.global.u64 	%rd2, %rd5;
	cvta.to.global.u64 	%rd3, %rd4;
	mov.u32 	%r5, %ntid.x;
	mov.u32 	%r1, %ctaid.x;
	mov.u32 	%r2, %tid.x;
	mad.lo.s32 	%r3, %r5, %r1, %r2;
	setp.ge.s32 	%p1, %r3, %r4;
	@%p1 bra 	$L__BB0_9;
	add.s32 	%r6, %r1, -8192;
	setp.lt.u32 	%p2, %r6, -8191;
	setp.eq.s32 	%p3, %r2, 0;
	or.pred  	%p4, %p3, %p2;
	@%p4 bra 	$L__BB0_4;
	mul.wide.u32 	%rd7, %r3, 4;
	add.s64 	%rd8, %rd3, %rd7;
	mov.b32 	%r7, 1112014848;
	st.global.u32 	[%rd8], %r7;
	add.s64 	%rd9, %rd2, %rd7;
	st.global.u32 	[%rd9], %r7;
	add.s64 	%rd10, %rd1, %rd7;
	mov.b32 	%r8, 0;
	st.global.u32 	[%rd10], %r8;
	setp.eq.s32 	%p5, %r1, 8191;
	@%p5 bra 	$L__BB0_3;
	bra.uni 	$L__BB0_9;
$L__BB0_3:
	mul.wide.u32 	%rd15, %r3, 4;
	add.s64 	%rd16, %rd3, %rd15;
	mov.b32 	%r11, 1120403456;
	st.global.u32 	[%rd16], %r11;
	add.s64 	%rd17, %rd2, %rd15;
	st.global.u32 	[%rd17], %r11;
	add.s64 	%rd18, %rd1, %rd15;
	mov.b32 	%r12, 1065353216;
	st.global.u32 	[%rd18], %r12;
	bra.uni 	$L__BB0_9;
$L__BB0_4:
	setp.ne.s32 	%p6, %r2, 0;
	@%p6 bra 	$L__BB0_6;
	mul.wide.s32 	%rd11, %r3, 4;
	add.s64 	%rd12, %rd3, %rd11;
	mov.b32 	%r9, 0;
	st.global.u32 	[%rd12], %r9;
	add.s64 	%rd13, %rd2, %rd11;
	st.global.u32 	[%rd13], %r9;
	add.s64 	%rd14, %rd1, %rd11;
	mov.b32 	%r10, 1065353216;
	st.global.u32 	[%rd14], %r10;
$L__BB0_6:
	setp.eq.s32 	%p7, %r1, 8191;
	@%p7 bra 	$L__BB0_3;
	setp.ne.s32 	%p8, %r1, 0;
	@%p8 bra 	$L__BB0_9;
	mul.wide.u32 	%rd19, %r3, 4;
	add.s64 	%rd20, %rd3, %rd19;
	mov.b32 	%r13, 0;
	st.global.u32 	[%rd20], %r13;
	add.s64 	%rd21, %rd2, %rd19;
	st.global.u32 	[%rd21], %r13;
	add.s64 	%rd22, %rd1, %rd19;
	mov.b32 	%r14, 1065353216;
	st.global.u32 	[%rd22], %r14;
$L__BB0_9:
	ret;

}
	// .globl	_Z14resetKeepgoingPiS_
.visible .entry _Z14resetKeepgoingPiS_(
	.param .u64 .ptr .align 1 _Z14resetKeepgoingPiS__param_0,
	.param .u64 .ptr .align 1 _Z14resetKeepgoingPiS__param_1
)
{
	.reg .pred 	%p<2>;
	.reg .b32 	%r<4>;
	.reg .b64 	%rd<7>;

	ld.param.u64 	%rd2, [_Z14resetKeepgoingPiS__param_0];
	ld.param.u64 	%rd1, [_Z14resetKeepgoingPiS__param_1];
	cvta.to.global.u64 	%rd3, %rd2;
	mov.u32 	%r1, %tid.x;
	mul.wide.u32 	%rd4, %r1, 4;
	add.s64 	%rd5, %rd3, %rd4;
	mov.b32 	%r2, 1;
	st.global.u32 	[%rd5], %r2;
	setp.ne.s32 	%p1, %r1, 0;
	@%p1 bra 	$L__BB1_2;
	cvta.to.global.u64 	%rd6, %rd1;
	mov.b32 	%r3, 0;
	st.global.u32 	[%rd6], %r3;
$L__BB1_2:
	ret;

}
	// .globl	_Z9calculatePfS_S_iPi
.visible .entry _Z9calculatePfS_S_iPi(
	.param .u64 .ptr .align 1 _Z9calculatePfS_S_iPi_param_0,
	.param .u64 .ptr .align 1 _Z9calculatePfS_S_iPi_param_1,
	.param .u64 .ptr .align 1 _Z9calculatePfS_S_iPi_param_2,
	.param .u32 _Z9calculatePfS_S_iPi_param_3,
	.param .u64 .ptr .align 1 _Z9calculatePfS_S_iPi_param_4
)
{
	.reg .pred 	%p<4>;
	.reg .b32 	%r<7>;
	.reg .b32 	%f<14>;
	.reg .b64 	%rd<16>;
	.reg .b64 	%fd<2>;

	ld.param.u64 	%rd1, [_Z9calculatePfS_S_iPi_param_0];
	ld.param.u64 	%rd2, [_Z9calculatePfS_S_iPi_param_1];
	ld.param.u64 	%rd3, [_Z9calculatePfS_S_iPi_param_2];
	ld.param.u32 	%r3, [_Z9calculatePfS_S_iPi_param_3];
	ld.param.u64 	%rd4, [_Z9calculatePfS_S_iPi_param_4];
	mov.u32 	%r4, %ntid.x;
	mov.u32 	%r1, %ctaid.x;
	mov.u32 	%r5, %tid.x;
	mad.lo.s32 	%r2, %r4, %r1, %r5;
	setp.ge.s32 	%p1, %r2, %r3;
	@%p1 bra 	$L__BB2_4;
	cvta.to.global.u64 	%rd5, %rd3;
	mul.wide.s32 	%rd6, %r2, 4;
	add.s64 	%rd7, %rd5, %rd6;
	ld.global.f32 	%f1, [%rd7];
	setp.eq.f32 	%p2, %f1, 0f3F800000;
	@%p2 bra 	$L__BB2_4;
	cvta.to.global.u64 	%rd8, %rd1;
	add.s64 	%rd10, %rd8, %rd6;
	ld.global.f32 	%f2, [%rd10+-32768];
	ld.global.f32 	%f3, [%rd10+-4];
	add.f32 	%f4, %f2, %f3;
	ld.global.f32 	%f5, [%rd10+4];
	add.f32 	%f6, %f4, %f5;
	ld.global.f32 	%f7, [%rd10+32768];
	add.f32 	%f8, %f6, %f7;
	ld.global.f32 	%f9, [%rd10];
	fma.rn.f32 	%f10, %f9, 0f40800000, %f8;
	mul.f32 	%f11, %f10, 0f3E000000;
	cvta.to.global.u64 	%rd11, %rd2;
	add.s64 	%rd12, %rd11, %rd6;
	st.global.f32 	[%rd12], %f11;
	fma.rn.f32 	%f12, %f8, 0fBE800000, %f9;
	abs.f32 	%f13, %f12;
	cvt.f64.f32 	%fd1, %f13;
	setp.geu.f64 	%p3, %fd1, 0d3FB999999999999A;
	@%p3 bra 	$L__BB2_4;
	cvta.to.global.u64 	%rd13, %rd4;
	mul.wide.u32 	%rd14, %r1, 4;
	add.s64 	%rd15, %rd13, %rd14;
	mov.b32 	%r6, 0;
	st.global.u32 	[%rd15], %r6;
$L__BB2_4:
	ret;

}
	// .globl	_Z12reduceSinglePiS_
.visible .entry _Z12reduceSinglePiS_(
	.param .u64 .ptr .align 1 _Z12reduceSinglePiS__param_0,
	.param .u64 .ptr .align 1 _Z12reduceSinglePiS__param_1
)
{
	.reg .pred 	%p<10>;
	.reg .b16 	%rs<3>;
	.reg .b32 	%r<152>;
	.reg .b64 	%rd<20>;

	ld.param.u64 	%rd9, [_Z12reduceSinglePiS__param_0];
	ld.param.u64 	%rd8, [_Z12reduceSinglePiS__param_1];
	cvta.to.global.u64 	%rd1, %rd9;
	mov.u32 	%r1, %tid.x;
	mov.u32 	%r35, %ntid.x;
	cvt.u16.u32 	%rs1, %r35;
	div.u16 	%rs2, 8192, %rs1;
	cvt.u32.u16 	%r2, %rs2;
	mul.lo.s32 	%r142, %r1, %r2;
	and.b32  	%r4, %r2, 15;
	setp.gt.u32 	%p1, %r35, 512;
	mov.b32 	%r151, 0;
	@%p1 bra 	$L__BB3_3;
	and.b32  	%r37, %r2, 16368;
	neg.s32 	%r137, %r37;
	mul.wide.u32 	%rd10, %r142, 4;
	add.s64 	%rd11, %rd10, %rd1;
	add.s64 	%rd18, %rd11, 32;
	mov.b32 	%r151, 0;
$L__BB3_2:
	.pragma "nounroll";
	ld.global.u32 	%r38, [%rd18+-32];
	add.s32 	%r39, %r151, %r38;
	ld.global.u32 	%r40, [%rd18+-28];
	add.s32 	%r41, %r39, %r40;
	ld.global.u32 	%r42, [%rd18+-24];
	add.s32 	%r43, %r41, %r42;
	ld.global.u32 	%r44, [%rd18+-20];
	add.s32 	%r45, %r43, %r44;
	ld.global.u32 	%r46, [%rd18+-16];
	add.s32 	%r47, %r45, %r46;
	ld.global.u32 	%r48, [%rd18+-12];
	add.s32 	%r49, %r47, %r48;
	ld.global.u32 	%r50, [%rd18+-8];
	add.s32 	%r51, %r49, %r50;
	ld.global.u32 	%r52, [%rd18+-4];
	add.s32 	%r53, %r51, %r52;
	ld.global.u32 	%r54, [%rd18];
	add.s32 	%r55, %r53, %r54;
	ld.global.u32 	%r56, [%rd18+4];
	add.s32 	%r57, %r55, %r56;
	ld.global.u32 	%r58, [%rd18+8];
	add.s32 	%r59, %r57, %r58;
	ld.global.u32 	%r60, [%rd18+12];
	add.s32 	%r61, %r59, %r60;
	ld.global.u32 	%r62, [%rd18+16];
	add.s32 	%r63, %r61, %r62;
	ld.global.u32 	%r64, [%rd18+20];
	add.s32 	%r65, %r63, %r64;
	ld.global.u32 	%r66, [%rd18+24];
	add.s32 	%r67, %r65, %r66;
	ld.global.u32 	%r68, [%rd18+28];
	add.s32 	%r151, %r67, %r68;
	add.s32 	%r142, %r142, 16;
	add.s32 	%r137, %r137, 16;
	add.s64 	%rd18, %rd18, 64;
	setp.ne.s32 	%p2, %r137, 0;
	@%p2 bra 	$L__BB3_2;
$L__BB3_3:
	setp.eq.s32 	%p3, %r4, 0;
	@%p3 bra 	$L__BB3_12;
	and.b32  	%r15, %r2, 7;
	setp.lt.u32 	%p4, %r4, 8;
	@%p4 bra 	$L__BB3_6;
	mul.wide.u32 	%rd12, %r142, 4;
	add.s64 	%rd13, %rd1, %rd12;
	ld.global.u32 	%r70, [%rd13];
	add.s32 	%r71, %r151, %r70;
	ld.global.u32 	%r72, [%rd13+4];
	add.s32 	%r73, %r71, %r72;
	ld.global.u32 	%r74, [%rd13+8];
	add.s32 	%r75, %r73, %r74;
	ld.global.u32 	%r76, [%rd13+12];
	add.s32 	%r77, %r75, %r76;
	ld.global.u32 	%r78, [%rd13+16];
	add.s32 	%r79, %r77, %r78;
	ld.global.u32 	%r80, [%rd13+20];
	add.s32 	%r81, %r79, %r80;
	ld.global.u32 	%r82, [%rd13+24];
	add.s32 	%r83, %r81, %r82;
	ld.global.u32 	%r84, [%rd13+28];
	add.s32 	%r151, %r83, %r84;
	add.s32 	%r142, %r142, 8;
$L__BB3_6:
	setp.eq.s32 	%p5, %r15, 0;
	@%p5 bra 	$L__BB3_12;
	and.b32  	%r21, %r2, 3;
	setp.lt.u32 	%p6, %r15, 4;
	@%p6 bra 	$L__BB3_9;
	mul.wide.u32 	%rd14, %r142, 4;
	add.s64 	%rd15, %rd1, %rd14;
	ld.global.u32 	%r86, [%rd15];
	add.s32 	%r87, %r151, %r86;
	ld.global.u32 	%r88, [%rd15+4];
	add.s32 	%r89, %r87, %r88;
	ld.global.u32 	%r90, [%rd15+8];
	add.s32 	%r91, %r89, %r90;
	ld.global.u32 	%r92, [%rd15+12];
	add.s32 	%r151, %r91, %r92;
	add.s32 	%r142, %r142, 4;
$L__BB3_9:
	setp.eq.s32 	%p7, %r21, 0;
	@%p7 bra 	$L__BB3_12;
	mul.wide.u32 	%rd16, %r142, 4;
	add.s64 	%rd19, %rd1, %rd16;
	neg.s32 	%r149, %r21;
$L__BB3_11:
	.pragma "nounroll";
	ld.global.u32 	%r93, [%rd19];
	add.s32 	%r151, %r151, %r93;
	add.s64 	%rd19, %rd19, 4;
	add.s32 	%r149, %r149, 1;
	setp.ne.s32 	%p8, %r149, 0;
	@%p8 bra 	$L__BB3_11;
$L__BB3_12:
	shl.b32 	%r94, %r1, 2;
	mov.u32 	%r95, sdata;
	add.s32 	%r96, %r95, %r94;
	st.shared.u32 	[%r96], %r151;
	bar.sync 	0;
	ld.shared.u32 	%r97, [%r96+16384];
	ld.shared.u32 	%r98, [%r96];
	and.b32  	%r99, %r98, %r97;
	st.shared.u32 	[%r96], %r99;
	bar.sync 	0;
	ld.shared.u32 	%r100, [%r96+8192];
	ld.shared.u32 	%r101, [%r96];
	and.b32  	%r102, %r101, %r100;
	st.shared.u32 	[%r96], %r102;
	bar.sync 	0;
	ld.shared.u32 	%r103, [%r96+4096];
	ld.shared.u32 	%r104, [%r96];
	and.b32  	%r105, %r104, %r103;
	st.shared.u32 	[%r96], %r105;
	bar.sync 	0;
	ld.shared.u32 	%r106, [%r96+2048];
	ld.shared.u32 	%r107, [%r96];
	and.b32  	%r108, %r107, %r106;
	st.shared.u32 	[%r96], %r108;
	bar.sync 	0;
	ld.shared.u32 	%r109, [%r96+1024];
	ld.shared.u32 	%r110, [%r96];
	and.b32  	%r111, %r110, %r109;
	st.shared.u32 	[%r96], %r111;
	bar.sync 	0;
	ld.shared.u32 	%r112, [%r96+512];
	ld.shared.u32 	%r113, [%r96];
	and.b32  	%r114, %r113, %r112;
	st.shared.u32 	[%r96], %r114;
	bar.sync 	0;
	ld.shared.u32 	%r115, [%r96+256];
	ld.shared.u32 	%r116, [%r96];
	and.b32  	%r117, %r116, %r115;
	st.shared.u32 	[%r96], %r117;
	bar.sync 	0;
	ld.shared.u32 	%r118, [%r96+128];
	ld.shared.u32 	%r119, [%r96];
	and.b32  	%r120, %r119, %r118;
	st.shared.u32 	[%r96], %r120;
	bar.sync 	0;
	ld.shared.u32 	%r121, [%r96+64];
	ld.shared.u32 	%r122, [%r96];
	and.b32  	%r123, %r122, %r121;
	st.shared.u32 	[%r96], %r123;
	bar.sync 	0;
	ld.shared.u32 	%r124, [%r96+32];
	ld.shared.u32 	%r125, [%r96];
	and.b32  	%r126, %r125, %r124;
	st.shared.u32 	[%r96], %r126;
	bar.sync 	0;
	ld.shared.u32 	%r127, [%r96+16];
	ld.shared.u32 	%r128, [%r96];
	and.b32  	%r129, %r128, %r127;
	st.shared.u32 	[%r96], %r129;
	bar.sync 	0;
	ld.shared.u32 	%r130, [%r96+8];
	ld.shared.u32 	%r131, [%r96];
	and.b32  	%r132, %r131, %r130;
	st.shared.u32 	[%r96], %r132;
	bar.sync 	0;
	ld.shared.u32 	%r133, [%r96+4];
	ld.shared.u32 	%r134, [%r96];
	and.b32  	%r135, %r134, %r133;
	st.shared.u32 	[%r96], %r135;
	bar.sync 	0;
	setp.ne.s32 	%p9, %r1, 0;
	@%p9 bra 	$L__BB3_14;
	ld.shared.u32 	%r136, [sdata];
	cvta.to.global.u64 	%rd17, %rd8;
	st.global.u32 	[%rd17], %r136;
$L__BB3_14:
	ret;

}


// ===== COMPILED SASS (sm_100) =====

	.target	sm_100

	.elftype	@"ET_EXEC"


//--------------------- .note.nv.tkinfo           --------------------------
	.section	.note.nv.tkinfo,"",@"SHT_NOTE"
	.sectionflags	@"SHF_NOTE_NV_TKINFO"
	.tkinfo
        /*0018*/ 	.word	0x00000002
        /*0030*/ 	.string	""
        /*0030*/ 	.string	"ptxas"
        /*0030*/ 	.string	"Cuda compilation tools, release 13.0, V13.0.88"
        /*0030*/ 	.string	"Build cuda_13.0.r13.0/compiler.36424714_0"
        /*0030*/ 	.string	"-arch sm_100 -m 64 "



//--------------------- .note.nv.cuinfo           --------------------------
	.section	.note.nv.cuinfo,"",@"SHT_NOTE"
	.sectionflags	@"SHF_NOTE_NV_CUINFO"
        /*0018*/ 	.short	0x0002
        /*001a*/ 	.short	0x0064
        /*001c*/ 	.short	0x0082
	.zero		2


//--------------------- .nv.info                  --------------------------
	.section	.nv.info,"",@"SHT_CUDA_INFO"
	.align	4


	//----- nvinfo : EIATTR_REGCOUNT
	.align		4
        /*0000*/ 	.byte	0x04, 0x2f
        /*0002*/ 	.short	(.L_1 - .L_0)
	.align		4
.L_0:
        /*0004*/ 	.word	index@(_Z10initArraysPfS_S_i)
        /*0008*/ 	.word	0x0000000e


	//----- nvinfo : EIATTR_FRAME_SIZE
	.align		4
.L_1:
        /*000c*/ 	.byte	0x04, 0x11
        /*000e*/ 	.short	(.L_3 - .L_2)
	.align		4
.L_2:
        /*0010*/ 	.word	index@(_Z10initArraysPfS_S_i)
        /*0014*/ 	.word	0x00000000


	//----- nvinfo : EIATTR_REGCOUNT
	.align		4
.L_3:
        /*0018*/ 	.byte	0x04, 0x2f
        /*001a*/ 	.short	(.L_5 - .L_4)
	.align		4
.L_4:
        /*001c*/ 	.word	index@(_Z14resetKeepgoingPiS_)
        /*0020*/ 	.word	0x00000008


	//----- nvinfo : EIATTR_FRAME_SIZE
	.align		4
.L_5:
        /*0024*/ 	.byte	0x04, 0x11
        /*0026*/ 	.short	(.L_7 - .L_6)
	.align		4
.L_6:
        /*0028*/ 	.word	index@(_Z14resetKeepgoingPiS_)
        /*002c*/ 	.word	0x00000000


	//----- nvinfo : EIATTR_REGCOUNT
	.align		4
.L_7:
        /*0030*/ 	.byte	0x04, 0x2f
        /*0032*/ 	.short	(.L_9 - .L_8)
	.align		4
.L_8:
        /*0034*/ 	.word	index@(_Z9calculatePfS_S_iPi)
        /*0038*/ 	.word	0x0000000e


	//----- nvinfo : EIATTR_FRAME_SIZE
	.align		4
.L_9:
        /*003c*/ 	.byte	0x04, 0x11
        /*003e*/ 	.short	(.L_11 - .L_10)
	.align		4
.L_10:
        /*0040*/ 	.word	index@(_Z9calculatePfS_S_iPi)
        /*0044*/ 	.word	0x00000000


	//----- nvinfo : EIATTR_REGCOUNT
	.align		4
.L_11:
        /*0048*/ 	.byte	0x04, 0x2f
        /*004a*/ 	.short	(.L_13 - .L_12)
	.align		4
.L_12:
        /*004c*/ 	.word	index@(_Z12reduceSinglePiS_)
        /*0050*/ 	.word	0x0000001b


	//----- nvinfo : EIATTR_FRAME_SIZE
	.align		4
.L_13:
        /*0054*/ 	.byte	0x04, 0x11
        /*0056*/ 	.short	(.L_15 - .L_14)
	.align		4
.L_14:
        /*0058*/ 	.word	index@($__internal_0_$__cuda_sm20_div_u16)
        /*005c*/ 	.word	0x00000000


	//----- nvinfo : EIATTR_FRAME_SIZE
	.align		4
.L_15:
        /*0060*/ 	.byte	0x04, 0x11
        /*0062*/ 	.short	(.L_17 - .L_16)
	.align		4
.L_16:
        /*0064*/ 	.word	index@(_Z12reduceSinglePiS_)
        /*0068*/ 	.word	0x00000000


	//----- nvinfo : EIATTR_MIN_STACK_SIZE
	.align		4
.L_17:
        /*006c*/ 	.byte	0x04, 0x12
        /*006e*/ 	.short	(.L_19 - .L_18)
	.align		4
.L_18:
        /*0070*/ 	.word	index@(_Z12reduceSinglePiS_)
        /*0074*/ 	.word	0x00000000


	//----- nvinfo : EIATTR_MIN_STACK_SIZE
	.align		4
.L_19:
        /*0078*/ 	.byte	0x04, 0x12
        /*007a*/ 	.short	(.L_21 - .L_20)
	.align		4
.L_20:
        /*007c*/ 	.word	index@(_Z9calculatePfS_S_iPi)
        /*0080*/ 	.word	0x00000000


	//----- nvinfo : EIATTR_MIN_STACK_SIZE
	.align		4
.L_21:
        /*0084*/ 	.byte	0x04, 0x12
        /*0086*/ 	.short	(.L_23 - .L_22)
	.align		4
.L_22:
        /*0088*/ 	.word	index@(_Z14resetKeepgoingPiS_)
        /*008c*/ 	.word	0x00000000


	//----- nvinfo : EIATTR_MIN_STACK_SIZE
	.align		4
.L_23:
        /*0090*/ 	.byte	0x04, 0x12
        /*0092*/ 	.short	(.L_25 - .L_24)
	.align		4
.L_24:
        /*0094*/ 	.word	index@(_Z10initArraysPfS_S_i)
        /*0098*/ 	.word	0x00000000
.L_25:


//--------------------- .nv.compat                --------------------------
	.section	.nv.compat,"",@"SHT_CUDA_COMPAT_INFO"
	.align	4
        /*0000*/ 	.byte	0x02, 0x09, 0x00, 0x00, 0x02, 0x02, 0x01, 0x00, 0x02, 0x05, 0x05, 0x00, 0x03, 0x07, 0x01, 0x01
        /*0010*/ 	.byte	0x02, 0x03, 0x00, 0x00, 0x02, 0x06, 0x01, 0x00, 0x04, 0x0b, 0x08, 0x00, 0x01, 0x00, 0x00, 0x00
        /*0020*/ 	.byte	0x00, 0x00, 0x00, 0x00


//--------------------- .nv.info._Z12reduceSinglePiS_ --------------------------
	.section	.nv.info._Z12reduceSinglePiS_,"",@"SHT_CUDA_INFO"
	.sectionflags	@""
	.align	4


	//----- nvinfo : EIATTR_CUDA_API_VERSION
	.align		4
        /*0000*/ 	.byte	0x04, 0x37
        /*0002*/ 	.short	(.L_27 - .L_26)
.L_26:
        /*0004*/ 	.word	0x00000082


	//----- nvinfo : EIATTR_KPARAM_INFO
	.align		4
.L_27:
        /*0008*/ 	.byte	0x04, 0x17
        /*000a*/ 	.short	(.L_29 - .L_28)
.L_28:
        /*000c*/ 	.word	0x00000000
        /*0010*/ 	.short	0x0001
        /*0012*/ 	.short	0x0008
        /*0014*/ 	.byte	0x00, 0xf5, 0x21, 0x00


	//----- nvinfo : EIATTR_KPARAM_INFO
	.align		4
.L_29:
        /*0018*/ 	.byte	0x04, 0x17
        /*001a*/ 	.short	(.L_31 - .L_30)
.L_30:
        /*001c*/ 	.word	0x00000000
        /*0020*/ 	.short	0x0000
        /*0022*/ 	.short	0x0000
        /*0024*/ 	.byte	0x00, 0xf5, 0x21, 0x00


	//----- nvinfo : EIATTR_SPARSE_MMA_MASK
	.align		4
.L_31:
        /*0028*/ 	.byte	0x03, 0x50
        /*002a*/ 	.short	0x0000


	//----- nvinfo : EIATTR_MAXREG_COUNT
	.align		4
        /*002c*/ 	.byte	0x03, 0x1b
        /*002e*/ 	.short	0x00ff


	//----- nvinfo : EIATTR_NUM_BARRIERS
	.align		4
        /*0030*/ 	.byte	0x02, 0x4c
        /*0032*/ 	.byte	0x01
	.zero		1


	//----- nvinfo : EIATTR_MERCURY_ISA_VERSION
	.align		4
        /*0034*/ 	.byte	0x03, 0x5f
        /*0036*/ 	.short	0x0101


	//----- nvinfo : EIATTR_VRC_CTA_INIT_COUNT
	.align		4
        /*0038*/ 	.byte	0x02, 0x4a
	.zero		1
	.zero		1


	//----- nvinfo : EIATTR_EXIT_INSTR_OFFSETS
	.align		4
        /*003c*/ 	.byte	0x04, 0x1c
        /*003e*/ 	.short	(.L_33 - .L_32)


	//   ....[0]....
.L_32:
        /*0040*/ 	.word	0x00000ab0


	//   ....[1]....
        /*0044*/ 	.word	0x00000af0


	//----- nvinfo : EIATTR_CRS_STACK_SIZE
	.align		4
.L_33:
        /*0048*/ 	.byte	0x04, 0x1e
        /*004a*/ 	.short	(.L_35 - .L_34)
.L_34:
        /*004c*/ 	.word	0x00000000


	//----- nvinfo : EIATTR_CBANK_PARAM_SIZE
	.align		4
.L_35:
        /*0050*/ 	.byte	0x03, 0x19
        /*0052*/ 	.short	0x0010


	//----- nvinfo : EIATTR_PARAM_CBANK
	.align		4
        /*0054*/ 	.byte	0x04, 0x0a
        /*0056*/ 	.short	(.L_37 - .L_36)
	.align		4
.L_36:
        /*0058*/ 	.word	index@(.nv.constant0._Z12reduceSinglePiS_)
        /*005c*/ 	.short	0x0380
        /*005e*/ 	.short	0x0010


	//----- nvinfo : EIATTR_SW_WAR
	.align		4
.L_37:
        /*0060*/ 	.byte	0x04, 0x36
        /*0062*/ 	.short	(.L_39 - .L_38)
.L_38:
        /*0064*/ 	.word	0x00000008
.L_39:


//--------------------- .nv.info._Z9calculatePfS_S_iPi --------------------------
	.section	.nv.info._Z9calculatePfS_S_iPi,"",@"SHT_CUDA_INFO"
	.sectionflags	@""
	.align	4


	//----- nvinfo : EIATTR_CUDA_API_VERSION
	.align		4
        /*0000*/ 	.byte	0x04, 0x37
        /*0002*/ 	.short	(.L_41 - .L_40)
.L_40:
        /*0004*/ 	.word	0x00000082


	//----- nvinfo : EIATTR_KPARAM_INFO
	.align		4
.L_41:
        /*0008*/ 	.byte	0x04, 0x17
        /*000a*/ 	.short	(.L_43 - .L_42)
.L_42:
        /*000c*/ 	.word	0x00000000
        /*0010*/ 	.short	0x0004
        /*0012*/ 	.short	0x0020
        /*0014*/ 	.byte	0x00, 0xf5, 0x21, 0x00


	//----- nvinfo : EIATTR_KPARAM_INFO
	.align		4
.L_43:
        /*0018*/ 	.byte	0x04, 0x17
        /*001a*/ 	.short	(.L_45 - .L_44)
.L_44:
        /*001c*/ 	.word	0x00000000
        /*0020*/ 	.short	0x0003
        /*0022*/ 	.short	0x0018
        /*0024*/ 	.byte	0x00, 0xf0, 0x11, 0x00


	//----- nvinfo : EIATTR_KPARAM_INFO
	.align		4
.L_45:
        /*0028*/ 	.byte	0x04, 0x17
        /*002a*/ 	.short	(.L_47 - .L_46)
.L_46:
        /*002c*/ 	.word	0x00000000
        /*0030*/ 	.short	0x0002
        /*0032*/ 	.short	0x0010
        /*0034*/ 	.byte	0x00, 0xf5, 0x21, 0x00


	//----- nvinfo : EIATTR_KPARAM_INFO
	.align		4
.L_47:
        /*0038*/ 	.byte	0x04, 0x17
        /*003a*/ 	.short	(.L_49 - .L_48)
.L_48:
        /*003c*/ 	.word	0x00000000
        /*0040*/ 	.short	0x0001
        /*0042*/ 	.short	0x0008
        /*0044*/ 	.byte	0x00, 0xf5, 0x21, 0x00


	//----- nvinfo : EIATTR_KPARAM_INFO
	.align		4
.L_49:
        /*0048*/ 	.byte	0x04, 0x17
        /*004a*/ 	.short	(.L_51 - .L_50)
.L_50:
        /*004c*/ 	.word	0x00000000
        /*0050*/ 	.short	0x0000
        /*0052*/ 	.short	0x0000
        /*0054*/ 	.byte	0x00, 0xf5, 0x21, 0x00


	//----- nvinfo : EIATTR_SPARSE_MMA_MASK
	.align		4
.L_51:
        /*0058*/ 	.byte	0x03, 0x50
        /*005a*/ 	.short	0x0000


	//----- nvinfo : EIATTR_MAXREG_COUNT
	.align		4
        /*005c*/ 	.byte	0x03, 0x1b
        /*005e*/ 	.short	0x00ff


	//----- nvinfo : EIATTR_MERCURY_ISA_VERSION
	.align		4
        /*0060*/ 	.byte	0x03, 0x5f
        /*0062*/ 	.short	0x0101


	//----- nvinfo : EIATTR_VRC_CTA_INIT_COUNT
	.align		4
        /*0064*/ 	.byte	0x02, 0x4a
	.zero		1
	.zero		1


	//----- nvinfo : EIATTR_EXIT_INSTR_OFFSETS
	.align		4
        /*0068*/ 	.byte	0x04, 0x1c
        /*006a*/ 	.short	(.L_53 - .L_52)


	//   ....[0]....
.L_52:
        /*006c*/ 	.word	0x00000070


	//   ....[1]....
        /*0070*/ 	.word	0x000000d0


	//   ....[2]....
        /*0074*/ 	.word	0x00000220


	//   ....[3]....
        /*0078*/ 	.word	0x00000260


	//----- nvinfo : EIATTR_CBANK_PARAM_SIZE
	.align		4
.L_53:
        /*007c*/ 	.byte	0x03, 0x19
        /*007e*/ 	.short	0x0028


	//----- nvinfo : EIATTR_PARAM_CBANK
	.align		4
        /*0080*/ 	.byte	0x04, 0x0a
        /*0082*/ 	.short	(.L_55 - .L_54)
	.align		4
.L_54:
        /*0084*/ 	.word	index@(.nv.constant0._Z9calculatePfS_S_iPi)
        /*0088*/ 	.short	0x0380
        /*008a*/ 	.short	0x0028


	//----- nvinfo : EIATTR_SW_WAR
	.align		4
.L_55:
        /*008c*/ 	.byte	0x04, 0x36
        /*008e*/ 	.short	(.L_57 - .L_56)
.L_56:
        /*0090*/ 	.word	0x00000008
.L_57:


//--------------------- .nv.info._Z14resetKeepgoingPiS_ --------------------------
	.section	.nv.info._Z14resetKeepgoingPiS_,"",@"SHT_CUDA_INFO"
	.sectionflags	@""
	.align	4


	//----- nvinfo : EIATTR_CUDA_API_VERSION
	.align		4
        /*0000*/ 	.byte	0x04, 0x37
        /*0002*/ 	.short	(.L_59 - .L_58)
.L_58:
        /*0004*/ 	.word	0x00000082


	//----- nvinfo : EIATTR_KPARAM_INFO
	.align		4
.L_59:
        /*0008*/ 	.byte	0x04, 0x17
        /*000a*/ 	.short	(.L_61 - .L_60)
.L_60:
        /*000c*/ 	.word	0x00000000
        /*0010*/ 	.short	0x0001
        /*0012*/ 	.short	0x0008
        /*0014*/ 	.byte	0x00, 0xf5, 0x21, 0x00


	//----- nvinfo : EIATTR_KPARAM_INFO
	.align		4
.L_61:
        /*0018*/ 	.byte	0x04, 0x17
        /*001a*/ 	.short	(.L_63 - .L_62)
.L_62:
        /*001c*/ 	.word	0x00000000
        /*0020*/ 	.short	0x0000
        /*0022*/ 	.short	0x0000
        /*0024*/ 	.byte	0x00, 0xf5, 0x21, 0x00


	//----- nvinfo : EIATTR_SPARSE_MMA_MASK
	.align		4
.L_63:
        /*0028*/ 	.byte	0x03, 0x50
        /*002a*/ 	.short	0x0000


	//----- nvinfo : EIATTR_MAXREG_COUNT
	.align		4
        /*002c*/ 	.byte	0x03, 0x1b
        /*002e*/ 	.short	0x00ff


	//----- nvinfo : EIATTR_MERCURY_ISA_VERSION
	.align		4
        /*0030*/ 	.byte	0x03, 0x5f
        /*0032*/ 	.short	0x0101


	//----- nvinfo : EIATTR_VRC_CTA_INIT_COUNT
	.align		4
        /*0034*/ 	.byte	0x02, 0x4a
	.zero		1
	.zero		1


	//----- nvinfo : EIATTR_EXIT_INSTR_OFFSETS
	.align		4
        /*0038*/ 	.byte	0x04, 0x1c
        /*003a*/ 	.short	(.L_65 - .L_64)


	//   ....[0]....
.L_64:
        /*003c*/ 	.word	0x00000080


	//   ....[1]....
        /*0040*/ 	.word	0x000000b0


	//----- nvinfo : EIATTR_CBANK_PARAM_SIZE
	.align		4
.L_65:
        /*0044*/ 	.byte	0x03, 0x19
        /*0046*/ 	.short	0x0010


	//----- nvinfo : EIATTR_PARAM_CBANK
	.align		4
        /*0048*/ 	.byte	0x04, 0x0a
        /*004a*/ 	.short	(.L_67 - .L_66)
	.align		4
.L_66:
        /*004c*/ 	.word	index@(.nv.constant0._Z14resetKeepgoingPiS_)
        /*0050*/ 	.short	0x0380
        /*0052*/ 	.short	0x0010


	//----- nvinfo : EIATTR_SW_WAR
	.align		4
.L_67:
        /*0054*/ 	.byte	0x04, 0x36
        /*0056*/ 	.short	(.L_69 - .L_68)
.L_68:
        /*0058*/ 	.word	0x00000008
.L_69:


//--------------------- .nv.info._Z10initArraysPfS_S_i --------------------------
	.section	.nv.info._Z10initArraysPfS_S_i,"",@"SHT_CUDA_INFO"
	.sectionflags	@""
	.align	4


	//----- nvinfo : EIATTR_CUDA_API_VERSION
	.align		4
        /*0000*/ 	.byte	0x04, 0x37
        /*0002*/ 	.short	(.L_71 - .L_70)
.L_70:
        /*0004*/ 	.word	0x00000082


	//----- nvinfo : EIATTR_KPARAM_INFO
	.align		4
.L_71:
        /*0008*/ 	.byte	0x04, 0x17
        /*000a*/ 	.short	(.L_73 - .L_72)
.L_72:
        /*000c*/ 	.word	0x00000000
        /*0010*/ 	.short	0x0003
        /*0012*/ 	.short	0x0018
        /*0014*/ 	.byte	0x00, 0xf0, 0x11, 0x00


	//----- nvinfo : EIATTR_KPARAM_INFO
	.align		4
.L_73:
        /*0018*/ 	.byte	0x04, 0x17
        /*001a*/ 	.short	(.L_75 - .L_74)
.L_74:
        /*001c*/ 	.word	0x00000000
        /*0020*/ 	.short	0x0002
        /*0022*/ 	.short	0x0010
        /*0024*/ 	.byte	0x00, 0xf5, 0x21, 0x00


	//----- nvinfo : EIATTR_KPARAM_INFO
	.align		4
.L_75:
        /*0028*/ 	.byte	0x04, 0x17
        /*002a*/ 	.short	(.L_77 - .L_76)
.L_76:
        /*002c*/ 	.word	0x00000000
        /*0030*/ 	.short	0x0001
        /*0032*/ 	.short	0x0008
        /*0034*/ 	.byte	0x00, 0xf5, 0x21, 0x00


	//----- nvinfo : EIATTR_KPARAM_INFO
	.align		4
.L_77:
        /*0038*/ 	.byte	0x04, 0x17
        /*003a*/ 	.short	(.L_79 - .L_78)
.L_78:
        /*003c*/ 	.word	0x00000000
        /*0040*/ 	.short	0x0000
        /*0042*/ 	.short	0x0000
        /*0044*/ 	.byte	0x00, 0xf5, 0x21, 0x00


	//----- nvinfo : EIATTR_SPARSE_MMA_MASK
	.align		4
.L_79:
        /*0048*/ 	.byte	0x03, 0x50
        /*004a*/ 	.short	0x0000


	//----- nvinfo : EIATTR_MAXREG_COUNT
	.align		4
        /*004c*/ 	.byte	0x03, 0x1b
        /*004e*/ 	.short	0x00ff


	//----- nvinfo : EIATTR_MERCURY_ISA_VERSION
	.align		4
        /*0050*/ 	.byte	0x03, 0x5f
        /*0052*/ 	.short	0x0101


	//----- nvinfo : EIATTR_VRC_CTA_INIT_COUNT
	.align		4
        /*0054*/ 	.byte	0x02, 0x4a
	.zero		1
	.zero		1


	//----- nvinfo : EIATTR_EXIT_INSTR_OFFSETS
	.align		4
        /*0058*/ 	.byte	0x04, 0x1c
        /*005a*/ 	.short	(.L_81 - .L_80)


	//   ....[0]....
.L_80:
        /*005c*/ 	.word	0x00000070


	//   ....[1]....
        /*0060*/ 	.word	0x00000190


	//   ....[2]....
        /*0064*/ 	.word	0x000002c0


	//   ....[3]....
        /*0068*/ 	.word	0x00000370


	//   ....[4]....
        /*006c*/ 	.word	0x00000440


	//----- nvinfo : EIATTR_CRS_STACK_SIZE
	.align		4
.L_81:
        /*0070*/ 	.byte	0x04, 0x1e
        /*0072*/ 	.short	(.L_83 - .L_82)
.L_82:
        /*0074*/ 	.word	0x00000000


	//----- nvinfo : EIATTR_CBANK_PARAM_SIZE
	.align		4
.L_83:
        /*0078*/ 	.byte	0x03, 0x19
        /*007a*/ 	.short	0x001c


	//----- nvinfo : EIATTR_PARAM_CBANK
	.align		4
        /*007c*/ 	.byte	0x04, 0x0a
        /*007e*/ 	.short	(.L_85 - .L_84)
	.align		4
.L_84:
        /*0080*/ 	.word	index@(.nv.constant0._Z10initArraysPfS_S_i)
        /*0084*/ 	.short	0x0380
        /*0086*/ 	.short	0x001c


	//----- nvinfo : EIATTR_SW_WAR
	.align		4
.L_85:
        /*0088*/ 	.byte	0x04, 0x36
        /*008a*/ 	.short	(.L_87 - .L_86)
.L_86:
        /*008c*/ 	.word	0x00000008
.L_87:


//--------------------- .nv.callgraph             --------------------------
	.section	.nv.callgraph,"",@"SHT_CUDA_CALLGRAPH"
	.align	4
	.sectionentsize	8
	.align		4
        /*0000*/ 	.word	0x00000000
	.align		4
        /*0004*/ 	.word	0xffffffff
	.align		4
        /*0008*/ 	.word	0x00000000
	.align		4
        /*000c*/ 	.word	0xfffffffe
	.align		4
        /*0010*/ 	.word	0x00000000
	.align		4
        /*0014*/ 	.word	0xfffffffd
	.align		4
        /*0018*/ 	.word	0x00000000
	.align		4
        /*001c*/ 	.word	0xfffffffc


//--------------------- .text._Z12reduceSinglePiS_ --------------------------
	.section	.text._Z12reduceSinglePiS_,"ax",@progbits
	.align	128
        .global         _Z12reduceSinglePiS_
        .type           _Z12reduceSinglePiS_,@function
        .size           _Z12reduceSinglePiS_,(.L_x_15 - _Z12reduceSinglePiS_)
        .other          _Z12reduceSinglePiS_,@"STO_CUDA_ENTRY STV_DEFAULT"
_Z12reduceSinglePiS_:
.text._Z12reduceSinglePiS_:
[----:B------:R-:W-:Y:S01]  /*0000*/  LDC R1, c[0x0][0x37c] ;  /* 0x0000df00ff017b82 */ /* 0x000fe20000000800 */
[----:B------:R-:W0:Y:S01]  /*0010*/  S2R R0, SR_TID.X ;  /* 0x0000000000007919 */ /* 0x000e220000002100 */
[----:B------:R-:W1:Y:S01]  /*0020*/  LDCU UR5, c[0x0][0x360] ;  /* 0x00006c00ff0577ac */ /* 0x000e620008000800 */
[----:B------:R-:W-:Y:S01]  /*0030*/  MOV R6, 0x60 ;  /* 0x0000006000067802 */ /* 0x000fe20000000f00 */
[----:B-1----:R-:W-:-:S12]  /*0040*/  ULOP3.LUT UR4, UR5, 0xffff, URZ, 0xc0, !UPT ;  /* 0x0000ffff05047892 */ /* 0x002fd8000f8ec0ff */
[----:B0-----:R-:W-:Y:S05]  /*0050*/  CALL.REL.NOINC `($__internal_0_$__cuda_sm20_div_u16) ;  /* 0x0000000800a87944 */ /* 0x001fea0003c00000 */
[----:B------:R-:W-:Y:S01]  /*0060*/  UISETP.GT.U32.AND UP0, UPT, UR5, 0x200, UPT ;  /* 0x000002000500788c */ /* 0x000fe2000bf04070 */
[----:B------:R-:W-:Y:S01]  /*0070*/  LOP3.LUT R7, R7, 0xffff, RZ, 0xc0, !PT ;  /* 0x0000ffff07077812 */ /* 0x000fe200078ec0ff */
[----:B------:R-:W-:Y:S01]  /*0080*/  IMAD.MOV.U32 R2, RZ, RZ, RZ ;  /* 0x000000ffff027224 */ /* 0x000fe200078e00ff */
[----:B------:R-:W0:Y:S02]  /*0090*/  LDCU.64 UR6, c[0x0][0x358] ;  /* 0x00006b00ff0677ac */ /* 0x000e240008000a00 */
[C---:B------:R-:W-:Y:S01]  /*00a0*/  LOP3.LUT R20, R7.reuse, 0xf, RZ, 0xc0, !PT ;  /* 0x0000000f07147812 */ /* 0x040fe200078ec0ff */
[----:B------:R-:W-:-:S03]  /*00b0*/  IMAD R3, R7, R0, RZ ;  /* 0x0000000007037224 */ /* 0x000fc600078e02ff */
[----:B------:R-:W-:Y:S01]  /*00c0*/  ISETP.NE.AND P0, PT, R20, RZ, PT ;  /* 0x000000ff1400720c */ /* 0x000fe20003f05270 */
[----:B------:R-:W-:-:S12]  /*00d0*/  BRA.U UP0, `(.L_x_0) ;  /* 0x0000000100987547 */ /* 0x000fd8000b800000 */
[----:B------:R-:W1:Y:S01]  /*00e0*/  LDC.64 R4, c[0x0][0x380] ;  /* 0x0000e000ff047b82 */ /* 0x000e620000000a00 */
[----:B------:R-:W-:Y:S01]  /*00f0*/  LOP3.LUT R6, R7, 0x3ff0, RZ, 0xc0, !PT ;  /* 0x00003ff007067812 */ /* 0x000fe200078ec0ff */
[----:B------:R-:W-:-:S04]  /*0100*/  IMAD.MOV.U32 R2, RZ, RZ, RZ ;  /* 0x000000ffff027224 */ /* 0x000fc800078e00ff */
[----:B------:R-:W-:Y:S02]  /*0110*/  IMAD.MOV R6, RZ, RZ, -R6 ;  /* 0x000000ffff067224 */ /* 0x000fe400078e0a06 */
[----:B-1----:R-:W-:-:S03]  /*0120*/  IMAD.WIDE.U32 R4, R3, 0x4, R4 ;  /* 0x0000000403047825 */ /* 0x002fc600078e0004 */
[----:B------:R-:W-:-:S05]  /*0130*/  IADD3 R13, P1, PT, R4, 0x20, RZ ;  /* 0x00000020040d7810 */ /* 0x000fca0007f3e0ff */
[----:B------:R-:W-:-:S08]  /*0140*/  IMAD.X R5, RZ, RZ, R5, P1 ;  /* 0x000000ffff057224 */ /* 0x000fd000008e0605 */
.L_x_1:
[----:B------:R-:W-:-:S05]  /*0150*/  IMAD.MOV.U32 R4, RZ, RZ, R13 ;  /* 0x000000ffff047224 */ /* 0x000fca00078e000d */
[----:B0-----:R-:W2:Y:S04]  /*0160*/  LDG.E R13, desc[UR6][R4.64+-0x20] ;  /* 0xffffe006040d7981 */ /* 0x001ea8000c1e1900 */
[----:B------:R-:W2:Y:S04]  /*0170*/  LDG.E R12, desc[UR6][R4.64+-0x1c] ;  /* 0xffffe406040c7981 */ /* 0x000ea8000c1e1900 */
[----:B------:R-:W3:Y:S04]  /*0180*/  LDG.E R15, desc[UR6][R4.64+-0x18] ;  /* 0xffffe806040f7981 */ /* 0x000ee8000c1e1900 */
[----:B------:R-:W3:Y:S04]  /*0190*/  LDG.E R14, desc[UR6][R4.64+-0x14] ;  /* 0xffffec06040e7981 */ /* 0x000ee8000c1e1900 */
[----:B------:R-:W4:Y:S04]  /*01a0*/  LDG.E R17, desc[UR6][R4.64+-0x10] ;  /* 0xfffff00604117981 */ /* 0x000f28000c1e1900 */
[----:B------:R-:W4:Y:S04]  /*01b0*/  LDG.E R16, desc[UR6][R4.64+-0xc] ;  /* 0xfffff40604107981 */ /* 0x000f28000c1e1900 */
[----:B------:R-:W5:Y:S04]  /*01c0*/  LDG.E R19, desc[UR6][R4.64+-0x8] ;  /* 0xfffff80604137981 */ /* 0x000f68000c1e1900 */
        /* <DEDUP_REMOVED lines=8> */
[----:B------:R0:W5:Y:S01]  /*0250*/  LDG.E R11, desc[UR6][R4.64+0x1c] ;  /* 0x00001c06040b7981 */ /* 0x000162000c1e1900 */
[----:B------:R-:W-:-:S02]  /*0260*/  VIADD R6, R6, 0x10 ;  /* 0x0000001006067836 */ /* 0x000fc40000000000 */
[----:B------:R-:W-:-:S03]  /*0270*/  VIADD R3, R3, 0x10 ;  /* 0x0000001003037836 */ /* 0x000fc60000000000 */
[----:B------:R-:W-:Y:S02]  /*0280*/  ISETP.NE.AND P1, PT, R6, RZ, PT ;  /* 0x000000ff0600720c */ /* 0x000fe40003f25270 */
[----:B--2---:R-:W-:Y:S02]  /*0290*/  IADD3 R12, PT, PT, R12, R2, R13 ;  /* 0x000000020c0c7210 */ /* 0x004fe40007ffe00d */
[----:B------:R-:W-:-:S05]  /*02a0*/  IADD3 R13, P2, PT, R4, 0x40, RZ ;  /* 0x00000040040d7810 */ /* 0x000fca0007f5e0ff */
[----:B0-----:R-:W-:Y:S01]  /*02b0*/  IMAD.X R5, RZ, RZ, R5, P2 ;  /* 0x000000ffff057224 */ /* 0x001fe200010e0605 */
[----:B---3--:R-:W-:-:S04]  /*02c0*/  IADD3 R12, PT, PT, R14, R12, R15 ;  /* 0x0000000c0e0c7210 */ /* 0x008fc80007ffe00f */
[----:B----4-:R-:W-:-:S04]  /*02d0*/  IADD3 R12, PT, PT, R16, R12, R17 ;  /* 0x0000000c100c7210 */ /* 0x010fc80007ffe011 */
[----:B-----5:R-:W-:-:S04]  /*02e0*/  IADD3 R12, PT, PT, R18, R12, R19 ;  /* 0x0000000c120c7210 */ /* 0x020fc80007ffe013 */
[----:B------:R-:W-:-:S04]  /*02f0*/  IADD3 R12, PT, PT, R22, R12, R21 ;  /* 0x0000000c160c7210 */ /* 0x000fc80007ffe015 */
[----:B------:R-:W-:-:S04]  /*0300*/  IADD3 R12, PT, PT, R24, R12, R23 ;  /* 0x0000000c180c7210 */ /* 0x000fc80007ffe017 */
[----:B------:R-:W-:-:S04]  /*0310*/  IADD3 R9, PT, PT, R10, R12, R9 ;  /* 0x0000000c0a097210 */ /* 0x000fc80007ffe009 */
[----:B------:R-:W-:Y:S01]  /*0320*/  IADD3 R2, PT, PT, R11, R9, R8 ;  /* 0x000000090b027210 */ /* 0x000fe20007ffe008 */
[----:B------:R-:W-:Y:S06]  /*0330*/  @P1 BRA `(.L_x_1) ;  /* 0xfffffffc00841947 */ /* 0x000fec000383ffff */
.L_x_0:
[----:B------:R-:W-:Y:S05]  /*0340*/  @!P0 BRA `(.L_x_2) ;  /* 0x0000000000b88947 */ /* 0x000fea0003800000 */
[----:B------:R-:W-:Y:S02]  /*0350*/  ISETP.GE.U32.AND P0, PT, R20, 0x8, PT ;  /* 0x000000081400780c */ /* 0x000fe40003f06070 */
[----:B------:R-:W-:-:S04]  /*0360*/  LOP3.LUT R14, R7, 0x7, RZ, 0xc0, !PT ;  /* 0x00000007070e7812 */ /* 0x000fc800078ec0ff */
[----:B------:R-:W-:-:S07]  /*0370*/  ISETP.NE.AND P1, PT, R14, RZ, PT ;  /* 0x000000ff0e00720c */ /* 0x000fce0003f25270 */
[----:B------:R-:W-:Y:S06]  /*0380*/  @!P0 BRA `(.L_x_3) ;  /* 0x00000000003c8947 */ /* 0x000fec0003800000 */
[----:B------:R-:W1:Y:S02]  /*0390*/  LDC.64 R4, c[0x0][0x380] ;  /* 0x0000e000ff047b82 */ /* 0x000e640000000a00 */
[----:B-1----:R-:W-:-:S05]  /*03a0*/  IMAD.WIDE.U32 R4, R3, 0x4, R4 ;  /* 0x0000000403047825 */ /* 0x002fca00078e0004 */
[----:B0-----:R-:W2:Y:S04]  /*03b0*/  LDG.E R9, desc[UR6][R4.64] ;  /* 0x0000000604097981 */ /* 0x001ea8000c1e1900 */
[----:B------:R-:W2:Y:S04]  /*03c0*/  LDG.E R6, desc[UR6][R4.64+0x4] ;  /* 0x0000040604067981 */ /* 0x000ea8000c1e1900 */
[----:B------:R-:W3:Y:S04]  /*03d0*/  LDG.E R11, desc[UR6][R4.64+0x8] ;  /* 0x00000806040b7981 */ /* 0x000ee8000c1e1900 */
[----:B------:R-:W3:Y:S04]  /*03e0*/  LDG.E R8, desc[UR6][R4.64+0xc] ;  /* 0x00000c0604087981 */ /* 0x000ee8000c1e1900 */
[----:B------:R-:W4:Y:S04]  /*03f0*/  LDG.E R13, desc[UR6][R4.64+0x10] ;  /* 0x00001006040d7981 */ /* 0x000f28000c1e1900 */
[----:B------:R-:W4:Y:S04]  /*0400*/  LDG.E R10, desc[UR6][R4.64+0x14] ;  /* 0x00001406040a7981 */ /* 0x000f28000c1e1900 */
[----:B------:R-:W5:Y:S04]  /*0410*/  LDG.E R15, desc[UR6][R4.64+0x18] ;  /* 0x00001806040f7981 */ /* 0x000f68000c1e1900 */
[----:B------:R-:W5:Y:S01]  /*0420*/  LDG.E R12, desc[UR6][R4.64+0x1c] ;  /* 0x00001c06040c7981 */ /* 0x000f62000c1e1900 */
[----:B------:R-:W-:Y:S01]  /*0430*/  VIADD R3, R3, 0x8 ;  /* 0x0000000803037836 */ /* 0x000fe20000000000 */
[----:B--2---:R-:W-:-:S04]  /*0440*/  IADD3 R6, PT, PT, R6, R2, R9 ;  /* 0x0000000206067210 */ /* 0x004fc80007ffe009 */
[----:B---3--:R-:W-:-:S04]  /*0450*/  IADD3 R6, PT, PT, R8, R6, R11 ;  /* 0x0000000608067210 */ /* 0x008fc80007ffe00b */
[----:B----4-:R-:W-:-:S04]  /*0460*/  IADD3 R6, PT, PT, R10, R6, R13 ;  /* 0x000000060a067210 */ /* 0x010fc80007ffe00d */
[----:B-----5:R-:W-:-:S07]  /*0470*/  IADD3 R2, PT, PT, R12, R6, R15 ;  /* 0x000000060c027210 */ /* 0x020fce0007ffe00f */
.L_x_3:
        /* <DEDUP_REMOVED lines=10> */
[----:B------:R-:W3:Y:S01]  /*0520*/  LDG.E R8, desc[UR6][R4.64+0xc] ;  /* 0x00000c0604087981 */ /* 0x000ee2000c1e1900 */
[----:B------:R-:W-:Y:S01]  /*0530*/  VIADD R3, R3, 0x4 ;  /* 0x0000000403037836 */ /* 0x000fe20000000000 */
[----:B--2---:R-:W-:-:S04]  /*0540*/  IADD3 R2, PT, PT, R6, R2, R9 ;  /* 0x0000000206027210 */ /* 0x004fc80007ffe009 */
[----:B---3--:R-:W-:-:S07]  /*0550*/  IADD3 R2, PT, PT, R8, R2, R11 ;  /* 0x0000000208027210 */ /* 0x008fce0007ffe00b */
.L_x_4:
[----:B------:R-:W-:Y:S05]  /*0560*/  @!P1 BRA `(.L_x_2) ;  /* 0x0000000000309947 */ /* 0x000fea0003800000 */
[----:B------:R-:W1:Y:S02]  /*0570*/  LDC.64 R4, c[0x0][0x380] ;  /* 0x0000e000ff047b82 */ /* 0x000e640000000a00 */
[----:B-1----:R-:W-:-:S04]  /*0580*/  IMAD.WIDE.U32 R4, R3, 0x4, R4 ;  /* 0x0000000403047825 */ /* 0x002fc800078e0004 */
[----:B------:R-:W-:Y:S02]  /*0590*/  IMAD.MOV R3, RZ, RZ, -R7 ;  /* 0x000000ffff037224 */ /* 0x000fe400078e0a07 */
[----:B------:R-:W-:-:S07]  /*05a0*/  IMAD.MOV.U32 R7, RZ, RZ, R5 ;  /* 0x000000ffff077224 */ /* 0x000fce00078e0005 */
.L_x_5:
[----:B------:R-:W-:-:S06]  /*05b0*/  IMAD.MOV.U32 R5, RZ, RZ, R7 ;  /* 0x000000ffff057224 */ /* 0x000fcc00078e0007 */
[----:B0-----:R0:W2:Y:S01]  /*05c0*/  LDG.E R5, desc[UR6][R4.64] ;  /* 0x0000000604057981 */ /* 0x0010a2000c1e1900 */
[----:B------:R-:W-:-:S05]  /*05d0*/  VIADD R3, R3, 0x1 ;  /* 0x0000000103037836 */ /* 0x000fca0000000000 */
[----:B------:R-:W-:Y:S02]  /*05e0*/  ISETP.NE.AND P0, PT, R3, RZ, PT ;  /* 0x000000ff0300720c */ /* 0x000fe40003f05270 */
[----:B0-----:R-:W-:-:S05]  /*05f0*/  IADD3 R4, P1, PT, R4, 0x4, RZ ;  /* 0x0000000404047810 */ /* 0x001fca0007f3e0ff */
[----:B------:R-:W-:Y:S02]  /*0600*/  IMAD.X R7, RZ, RZ, R7, P1 ;  /* 0x000000ffff077224 */ /* 0x000fe400008e0607 */
[----:B--2---:R-:W-:-:S04]  /*0610*/  IMAD.IADD R2, R5, 0x1, R2 ;  /* 0x0000000105027824 */ /* 0x004fc800078e0202 */
[----:B------:R-:W-:Y:S05]  /*0620*/  @P0 BRA `(.L_x_5) ;  /* 0xfffffffc00e00947 */ /* 0x000fea000383ffff */
.L_x_2:
[----:B------:R-:W1:Y:S01]  /*0630*/  S2UR UR5, SR_CgaCtaId ;  /* 0x00000000000579c3 */ /* 0x000e620000008800 */
[----:B------:R-:W-:Y:S01]  /*0640*/  UMOV UR4, 0x400 ;  /* 0x0000040000047882 */ /* 0x000fe20000000000 */
[----:B------:R-:W-:Y:S01]  /*0650*/  ISETP.NE.AND P0, PT, R0, RZ, PT ;  /* 0x000000ff0000720c */ /* 0x000fe20003f05270 */
[----:B-1----:R-:W-:-:S06]  /*0660*/  ULEA UR4, UR5, UR4, 0x18 ;  /* 0x0000000405047291 */ /* 0x002fcc000f8ec0ff */
[----:B------:R-:W-:-:S05]  /*0670*/  LEA R3, R0, UR4, 0x2 ;  /* 0x0000000400037c11 */ /* 0x000fca000f8e10ff */
[----:B------:R-:W-:Y:S01]  /*0680*/  STS [R3], R2 ;  /* 0x0000000203007388 */ /* 0x000fe20000000800 */
[----:B------:R-:W-:Y:S06]  /*0690*/  BAR.SYNC.DEFER_BLOCKING 0x0 ;  /* 0x0000000000007b1d */ /* 0x000fec0000010000 */
[----:B------:R-:W-:Y:S04]  /*06a0*/  LDS R4, [R3+0x4000] ;  /* 0x0040000003047984 */ /* 0x000fe80000000800 */
[----:B------:R-:W1:Y:S02]  /*06b0*/  LDS R5, [R3] ;  /* 0x0000000003057984 */ /* 0x000e640000000800 */
[----:B-1----:R-:W-:-:S05]  /*06c0*/  LOP3.LUT R4, R5, R4, RZ, 0xc0, !PT ;  /* 0x0000000405047212 */ /* 0x002fca00078ec0ff */
        /* <DEDUP_REMOVED lines=60> */
[----:B------:R1:W-:Y:S01]  /*0a90*/  STS [R3], R4 ;  /* 0x0000000403007388 */ /* 0x0003e20000000800 */
[----:B------:R-:W-:Y:S06]  /*0aa0*/  BAR.SYNC.DEFER_BLOCKING 0x0 ;  /* 0x0000000000007b1d */ /* 0x000fec0000010000 */
[----:B0-----:R-:W-:Y:S05]  /*0ab0*/  @P0 EXIT ;  /* 0x000000000000094d */ /* 0x001fea0003800000 */
[----:B------:R-:W0:Y:S01]  /*0ac0*/  LDS R5, [UR4] ;  /* 0x00000004ff057984 */ /* 0x000e220008000800 */
[----:B-1----:R-:W0:Y:S03]  /*0ad0*/  LDC.64 R2, c[0x0][0x388] ;  /* 0x0000e200ff027b82 */ /* 0x002e260000000a00 */
[----:B0-----:R-:W-:Y:S01]  /*0ae0*/  STG.E desc[UR6][R2.64], R5 ;  /* 0x0000000502007986 */ /* 0x001fe2000c101906 */
[----:B------:R-:W-:Y:S05]  /*0af0*/  EXIT ;  /* 0x000000000000794d */ /* 0x000fea0003800000 */
        .weak           $__internal_0_$__cuda_sm20_div_u16
        .type           $__internal_0_$__cuda_sm20_div_u16,@function
        .size           $__internal_0_$__cuda_sm20_div_u16,(.L_x_15 - $__internal_0_$__cuda_sm20_div_u16)
$__internal_0_$__cuda_sm20_div_u16:
[----:B------:R-:W0:Y:S01]  /*0b00*/  I2F.U16 R2, UR4 ;  /* 0x0000000400027d06 */ /* 0x000e220008101000 */
[----:B------:R-:W-:Y:S01]  /*0b10*/  IMAD.MOV.U32 R3, RZ, RZ, 0x4b800000 ;  /* 0x4b800000ff037424 */ /* 0x000fe200078e00ff */
[C---:B0-----:R-:W-:Y:S02]  /*0b20*/  FSETP.GEU.AND P1, PT, |R2|.reuse, 1.175494350822287508e-38, PT ;  /* 0x008000000200780b */ /* 0x041fe40003f2e200 */
[----:B------:R-:W-:Y:S02]  /*0b30*/  FSETP.GT.AND P0, PT, |R2|, 8.50705917302346158658e+37, PT ;  /* 0x7e8000000200780b */ /* 0x000fe40003f04200 */
[----:B------:R-:W-:-:S04]  /*0b40*/  FSEL R3, R3, 1, !P1 ;  /* 0x3f80000003037808 */ /* 0x000fc80004800000 */
[----:B------:R-:W-:Y:S02]  /*0b50*/  FSEL R3, R3, 0.25, !P0 ;  /* 0x3e80000003037808 */ /* 0x000fe40004000000 */
[----:B------:R-:W-:-:S03]  /*0b60*/  ISETP.NE.U32.AND P0, PT, RZ, UR4, PT ;  /* 0x00000004ff007c0c */ /* 0x000fc6000bf05070 */
[----:B------:R-:W-:Y:S01]  /*0b70*/  FMUL R4, R2, R3 ;  /* 0x0000000302047220 */ /* 0x000fe20000400000 */
[----:B------:R-:W-:-:S05]  /*0b80*/  I2FP.F32.U32.RZ R2, 0x2000 ;  /* 0x0000200000027845 */ /* 0x000fca000020d000 */
[----:B------:R-:W0:Y:S02]  /*0b90*/  MUFU.RCP R4, R4 ;  /* 0x0000000400047308 */ /* 0x000e240000001000 */
[----:B0-----:R-:W-:-:S04]  /*0ba0*/  FMUL R3, R3, R4 ;  /* 0x0000000403037220 */ /* 0x001fc80000400000 */
[----:B------:R-:W-:-:S04]  /*0bb0*/  VIADD R3, R3, 0x2 ;  /* 0x0000000203037836 */ /* 0x000fc80000000000 */
[----:B------:R-:W-:Y:S01]  /*0bc0*/  FMUL.RZ R5, R2, R3 ;  /* 0x0000000302057220 */ /* 0x000fe2000040c000 */
[----:B------:R-:W-:Y:S02]  /*0bd0*/  IMAD.MOV.U32 R2, RZ, RZ, R6 ;  /* 0x000000ffff027224 */ /* 0x000fe400078e0006 */
[----:B------:R-:W-:-:S03]  /*0be0*/  IMAD.MOV.U32 R3, RZ, RZ, 0x0 ;  /* 0x00000000ff037424 */ /* 0x000fc600078e00ff */
[----:B------:R-:W0:Y:S02]  /*0bf0*/  F2I.U32.TRUNC.NTZ R5, R5 ;  /* 0x0000000500057305 */ /* 0x000e24000020f000 */
[----:B0-----:R-:W-:Y:S01]  /*0c00*/  LOP3.LUT R7, R5, 0xffff, RZ, 0xc0, !PT ;  /* 0x0000ffff05077812 */ /* 0x001fe200078ec0ff */
[----:B------:R-:W-:Y:S01]  /*0c10*/  @!P0 IMAD.MOV.U32 R7, RZ, RZ, -0x1 ;  /* 0xffffffffff078424 */ /* 0x000fe200078e00ff */
[----:B------:R-:W-:Y:S06]  /*0c20*/  RET.REL.NODEC R2 `(_Z12reduceSinglePiS_) ;  /* 0xfffffff002f47950 */ /* 0x000fec0003c3ffff */
.L_x_6:
[----:B------:R-:W-:-:S00]  /*0c30*/  BRA `(.L_x_6) ;  /* 0xfffffffc00fc7947 */ /* 0x000fc0000383ffff */
[----:B------:R-:W-:-:S00]  /*0c40*/  NOP ;  /* 0x0000000000007918 */ /* 0x000fc00000000000 */
        /* <DEDUP_REMOVED lines=11> */
.L_x_15:


//--------------------- .text._Z9calculatePfS_S_iPi --------------------------
	.section	.text._Z9calculatePfS_S_iPi,"ax",@progbits
	.align	128
        .global         _Z9calculatePfS_S_iPi
        .type           _Z9calculatePfS_S_iPi,@function
        .size           _Z9calculatePfS_S_iPi,(.L_x_17 - _Z9calculatePfS_S_iPi)
        .other          _Z9calculatePfS_S_iPi,@"STO_CUDA_ENTRY STV_DEFAULT"
_Z9calculatePfS_S_iPi:
.text._Z9calculatePfS_S_iPi:
[----:B------:R-:W-:Y:S01]  /*0000*/  LDC R1, c[0x0][0x37c] ;  /* 0x0000df00ff017b82 */ /* 0x000fe20000000800 */
[----:B------:R-:W0:Y:S01]  /*0010*/  S2R R0, SR_CTAID.X ;  /* 0x0000000000007919 */ /* 0x000e220000002500 */
[----:B------:R-:W0:Y:S01]  /*0020*/  LDCU UR4, c[0x0][0x360] ;  /* 0x00006c00ff0477ac */ /* 0x000e220008000800 */
[----:B------:R-:W0:Y:S01]  /*0030*/  S2R R9, SR_TID.X ;  /* 0x0000000000097919 */ /* 0x000e220000002100 */
[----:B------:R-:W1:Y:S01]  /*0040*/  LDCU UR5, c[0x0][0x398] ;  /* 0x00007300ff0577ac */ /* 0x000e620008000800 */
[----:B0-----:R-:W-:-:S05]  /*0050*/  IMAD R9, R0, UR4, R9 ;  /* 0x0000000400097c24 */ /* 0x001fca000f8e0209 */
[----:B-1----:R-:W-:-:S13]  /*0060*/  ISETP.GE.AND P0, PT, R9, UR5, PT ;  /* 0x0000000509007c0c */ /* 0x002fda000bf06270 */
[----:B------:R-:W-:Y:S05]  /*0070*/  @P0 EXIT ;  /* 0x000000000000094d */ /* 0x000fea0003800000 */
[----:B------:R-:W0:Y:S01]  /*0080*/  LDC.64 R2, c[0x0][0x390] ;  /* 0x0000e400ff027b82 */ /* 0x000e220000000a00 */
[----:B------:R-:W1:Y:S01]  /*0090*/  LDCU.64 UR4, c[0x0][0x358] ;  /* 0x00006b00ff0477ac */ /* 0x000e620008000a00 */
[----:B0-----:R-:W-:-:S06]  /*00a0*/  IMAD.WIDE R2, R9, 0x4, R2 ;  /* 0x0000000409027825 */ /* 0x001fcc00078e0202 */
[----:B-1----:R-:W2:Y:S02]  /*00b0*/  LDG.E R2, desc[UR4][R2.64] ;  /* 0x0000000402027981 */ /* 0x002ea4000c1e1900 */
[----:B--2---:R-:W-:-:S13]  /*00c0*/  FSETP.NEU.AND P0, PT, R2, 1, PT ;  /* 0x3f8000000200780b */ /* 0x004fda0003f0d000 */
[----:B------:R-:W-:Y:S05]  /*00d0*/  @!P0 EXIT ;  /* 0x000000000000894d */ /* 0x000fea0003800000 */
[----:B------:R-:W0:Y:S02]  /*00e0*/  LDC.64 R2, c[0x0][0x380] ;  /* 0x0000e000ff027b82 */ /* 0x000e240000000a00 */
[----:B0-----:R-:W-:-:S05]  /*00f0*/  IMAD.WIDE R2, R9, 0x4, R2 ;  /* 0x0000000409027825 */ /* 0x001fca00078e0202 */
[----:B------:R-:W2:Y:S04]  /*0100*/  LDG.E R4, desc[UR4][R2.64+-0x8000] ;  /* 0xff80000402047981 */ /* 0x000ea8000c1e1900 */
[----:B------:R-:W2:Y:S04]  /*0110*/  LDG.E R5, desc[UR4][R2.64+-0x4] ;  /* 0xfffffc0402057981 */ /* 0x000ea8000c1e1900 */
[----:B------:R-:W3:Y:S04]  /*0120*/  LDG.E R7, desc[UR4][R2.64+0x4] ;  /* 0x0000040402077981 */ /* 0x000ee8000c1e1900 */
[----:B------:R-:W4:Y:S04]  /*0130*/  LDG.E R11, desc[UR4][R2.64+0x8000] ;  /* 0x00800004020b7981 */ /* 0x000f28000c1e1900 */
[----:B------:R-:W5:Y:S01]  /*0140*/  LDG.E R8, desc[UR4][R2.64] ;  /* 0x0000000402087981 */ /* 0x000f62000c1e1900 */
[----:B------:R-:W-:Y:S01]  /*0150*/  UMOV UR6, 0x9999999a ;  /* 0x9999999a00067882 */ /* 0x000fe20000000000 */
[----:B------:R-:W-:Y:S01]  /*0160*/  UMOV UR7, 0x3fb99999 ;  /* 0x3fb9999900077882 */ /* 0x000fe20000000000 */
[----:B--2---:R-:W-:-:S04]  /*0170*/  FADD R4, R4, R5 ;  /* 0x0000000504047221 */ /* 0x004fc80000000000 */
[----:B---3--:R-:W-:Y:S02]  /*0180*/  FADD R4, R4, R7 ;  /* 0x0000000704047221 */ /* 0x008fe40000000000 */
[----:B------:R-:W0:Y:S02]  /*0190*/  LDC.64 R6, c[0x0][0x388] ;  /* 0x0000e200ff067b82 */ /* 0x000e240000000a00 */
[----:B----4-:R-:W-:-:S04]  /*01a0*/  FADD R11, R4, R11 ;  /* 0x0000000b040b7221 */ /* 0x010fc80000000000 */
[----:B-----5:R-:W-:Y:S01]  /*01b0*/  FFMA R10, R11, -0.25, R8 ;  /* 0xbe8000000b0a7823 */ /* 0x020fe20000000008 */
[----:B------:R-:W-:-:S03]  /*01c0*/  FFMA R8, R8, 4, R11 ;  /* 0x4080000008087823 */ /* 0x000fc6000000000b */
[----:B------:R-:W1:Y:S01]  /*01d0*/  F2F.F64.F32 R4, |R10| ;  /* 0x4000000a00047310 */ /* 0x000e620000201800 */
[----:B------:R-:W-:Y:S01]  /*01e0*/  FMUL R3, R8, 0.125 ;  /* 0x3e00000008037820 */ /* 0x000fe20000400000 */
[----:B-1----:R-:W-:Y:S01]  /*01f0*/  DSETP.GEU.AND P0, PT, R4, UR6, PT ;  /* 0x0000000604007e2a */ /* 0x002fe2000bf0e000 */
[----:B0-----:R-:W-:-:S05]  /*0200*/  IMAD.WIDE R4, R9, 0x4, R6 ;  /* 0x0000000409047825 */ /* 0x001fca00078e0206 */
[----:B------:R0:W-:Y:S08]  /*0210*/  STG.E desc[UR4][R4.64], R3 ;  /* 0x0000000304007986 */ /* 0x0001f0000c101904 */
[----:B------:R-:W-:Y:S05]  /*0220*/  @P0 EXIT ;  /* 0x000000000000094d */ /* 0x000fea0003800000 */
[----:B0-----:R-:W0:Y:S02]  /*0230*/  LDC.64 R2, c[0x0][0x3a0] ;  /* 0x0000e800ff027b82 */ /* 0x001e240000000a00 */
[----:B0-----:R-:W-:-:S05]  /*0240*/  IMAD.WIDE.U32 R2, R0, 0x4, R2 ;  /* 0x0000000400027825 */ /* 0x001fca00078e0002 */
[----:B------:R-:W-:Y:S01]  /*0250*/  STG.E desc[UR4][R2.64], RZ ;  /* 0x000000ff02007986 */ /* 0x000fe2000c101904 */
[----:B------:R-:W-:Y:S05]  /*0260*/  EXIT ;  /* 0x000000000000794d */ /* 0x000fea0003800000 */
.L_x_7:
        /* <DEDUP_REMOVED lines=9> */
.L_x_17:


//--------------------- .text._Z14resetKeepgoingPiS_ --------------------------
	.section	.text._Z14resetKeepgoingPiS_,"ax",@progbits
	.align	128
        .global         _Z14resetKeepgoingPiS_
        .type           _Z14resetKeepgoingPiS_,@function
        .size           _Z14resetKeepgoingPiS_,(.L_x_18 - _Z14resetKeepgoingPiS_)
        .other          _Z14resetKeepgoingPiS_,@"STO_CUDA_ENTRY STV_DEFAULT"
_Z14resetKeepgoingPiS_:
.text._Z14resetKeepgoingPiS_:
[----:B------:R-:W-:Y:S01]  /*0000*/  LDC R1, c[0x0][0x37c] ;  /* 0x0000df00ff017b82 */ /* 0x000fe20000000800 */
[----:B------:R-:W0:Y:S07]  /*0010*/  S2R R5, SR_TID.X ;  /* 0x0000000000057919 */ /* 0x000e2e0000002100 */
[----:B------:R-:W1:Y:S01]  /*0020*/  LDC.64 R2, c[0x0][0x380] ;  /* 0x0000e000ff027b82 */ /* 0x000e620000000a00 */
[----:B------:R-:W2:Y:S01]  /*0030*/  LDCU.64 UR4, c[0x0][0x358] ;  /* 0x00006b00ff0477ac */ /* 0x000ea20008000a00 */
[C---:B0-----:R-:W-:Y:S01]  /*0040*/  ISETP.NE.AND P0, PT, R5.reuse, RZ, PT ;  /* 0x000000ff0500720c */ /* 0x041fe20003f05270 */
[----:B-1----:R-:W-:-:S04]  /*0050*/  IMAD.WIDE.U32 R2, R5, 0x4, R2 ;  /* 0x0000000405027825 */ /* 0x002fc800078e0002 */
[----:B------:R-:W-:-:S05]  /*0060*/  HFMA2 R5, -RZ, RZ, 0, 5.9604644775390625e-08 ;  /* 0x00000001ff057431 */ /* 0x000fca00000001ff */
[----:B--2---:R0:W-:Y:S03]  /*0070*/  STG.E desc[UR4][R2.64], R5 ;  /* 0x0000000502007986 */ /* 0x0041e6000c101904 */
[----:B------:R-:W-:Y:S05]  /*0080*/  @P0 EXIT ;  /* 0x000000000000094d */ /* 0x000fea0003800000 */
[----:B0-----:R-:W0:Y:S02]  /*0090*/  LDC.64 R2, c[0x0][0x388] ;  /* 0x0000e200ff027b82 */ /* 0x001e240000000a00 */
[----:B0-----:R-:W-:Y:S01]  /*00a0*/  STG.E desc[UR4][R2.64], RZ ;  /* 0x000000ff02007986 */ /* 0x001fe2000c101904 */
[----:B------:R-:W-:Y:S05]  /*00b0*/  EXIT ;  /* 0x000000000000794d */ /* 0x000fea0003800000 */
.L_x_8:
        /* <DEDUP_REMOVED lines=12> */
.L_x_18:


//--------------------- .text._Z10initArraysPfS_S_i --------------------------
	.section	.text._Z10initArraysPfS_S_i,"ax",@progbits
	.align	128
        .global         _Z10initArraysPfS_S_i
        .type           _Z10initArraysPfS_S_i,@function
        .size           _Z10initArraysPfS_S_i,(.L_x_19 - _Z10initArraysPfS_S_i)
        .other          _Z10initArraysPfS_S_i,@"STO_CUDA_ENTRY STV_DEFAULT"
_Z10initArraysPfS_S_i:
.text._Z10initArraysPfS_S_i:
        /* <DEDUP_REMOVED lines=8> */
[----:B------:R-:W-:Y:S01]  /*0080*/  IADD3 R4, PT, PT, R2, -0x2000, RZ ;  /* 0xffffe00002047810 */ /* 0x000fe20007ffe0ff */
[----:B------:R-:W0:Y:S01]  /*0090*/  LDCU.64 UR4, c[0x0][0x358] ;  /* 0x00006b00ff0477ac */ /* 0x000e220008000a00 */
[----:B------:R-:W-:Y:S02]  /*00a0*/  BSSY.RECONVERGENT B0, `(.L_x_9) ;  /* 0x000002e000007945 */ /* 0x000fe40003800200 */
[----:B------:R-:W-:-:S04]  /*00b0*/  ISETP.GE.U32.AND P0, PT, R4, -0x1fff, PT ;  /* 0xffffe0010400780c */ /* 0x000fc80003f06070 */
[----:B------:R-:W-:-:S13]  /*00c0*/  ISETP.EQ.OR P0, PT, R3, RZ, !P0 ;  /* 0x000000ff0300720c */ /* 0x000fda0004702670 */
[----:B0-----:R-:W-:Y:S05]  /*00d0*/  @P0 BRA `(.L_x_10) ;  /* 0x0000000000340947 */ /* 0x001fea0003800000 */
[----:B------:R-:W0:Y:S01]  /*00e0*/  LDC.64 R4, c[0x0][0x380] ;  /* 0x0000e000ff047b82 */ /* 0x000e220000000a00 */
[----:B------:R-:W-:Y:S01]  /*00f0*/  ISETP.NE.AND P0, PT, R2, 0x1fff, PT ;  /* 0x00001fff0200780c */ /* 0x000fe20003f05270 */
[----:B------:R-:W-:-:S06]  /*0100*/  HFMA2 R3, -RZ, RZ, 3.140625, 0 ;  /* 0x42480000ff037431 */ /* 0x000fcc00000001ff */
[----:B------:R-:W1:Y:S08]  /*0110*/  LDC.64 R6, c[0x0][0x388] ;  /* 0x0000e200ff067b82 */ /* 0x000e700000000a00 */
[----:B------:R-:W2:Y:S01]  /*0120*/  LDC.64 R8, c[0x0][0x390] ;  /* 0x0000e400ff087b82 */ /* 0x000ea20000000a00 */
[----:B0-----:R-:W-:-:S05]  /*0130*/  IMAD.WIDE.U32 R4, R0, 0x4, R4 ;  /* 0x0000000400047825 */ /* 0x001fca00078e0004 */
[----:B------:R0:W-:Y:S01]  /*0140*/  STG.E desc[UR4][R4.64], R3 ;  /* 0x0000000304007986 */ /* 0x0001e2000c101904 */
[----:B-1----:R-:W-:-:S05]  /*0150*/  IMAD.WIDE.U32 R6, R0, 0x4, R6 ;  /* 0x0000000400067825 */ /* 0x002fca00078e0006 */
[----:B------:R0:W-:Y:S01]  /*0160*/  STG.E desc[UR4][R6.64], R3 ;  /* 0x0000000306007986 */ /* 0x0001e2000c101904 */
[----:B--2---:R-:W-:-:S05]  /*0170*/  IMAD.WIDE.U32 R8, R0, 0x4, R8 ;  /* 0x0000000400087825 */ /* 0x004fca00078e0008 */
[----:B------:R0:W-:Y:S01]  /*0180*/  STG.E desc[UR4][R8.64], RZ ;  /* 0x000000ff08007986 */ /* 0x0001e2000c101904 */
[----:B------:R-:W-:Y:S05]  /*0190*/  @P0 EXIT ;  /* 0x000000000000094d */ /* 0x000fea0003800000 */
[----:B------:R-:W-:Y:S05]  /*01a0*/  BRA `(.L_x_11) ;  /* 0x0000000000747947 */ /* 0x000fea0003800000 */
.L_x_10:
[----:B------:R-:W-:Y:S01]  /*01b0*/  ISETP.NE.AND P0, PT, R3, RZ, PT ;  /* 0x000000ff0300720c */ /* 0x000fe20003f05270 */
[----:B------:R-:W-:Y:S01]  /*01c0*/  BSSY.RECONVERGENT B1, `(.L_x_12) ;  /* 0x000000d000017945 */ /* 0x000fe20003800200 */
[----:B------:R-:W-:-:S11]  /*01d0*/  ISETP.NE.AND P1, PT, R2, 0x1fff, PT ;  /* 0x00001fff0200780c */ /* 0x000fd60003f25270 */
[----:B------:R-:W-:Y:S05]  /*01e0*/  @P0 BRA `(.L_x_13) ;  /* 0x0000000000280947 */ /* 0x000fea0003800000 */
[----:B------:R-:W0:Y:S01]  /*01f0*/  LDC.64 R4, c[0x0][0x380] ;  /* 0x0000e000ff047b82 */ /* 0x000e220000000a00 */
[----:B------:R-:W-:-:S07]  /*0200*/  MOV R3, 0x3f800000 ;  /* 0x3f80000000037802 */ /* 0x000fce0000000f00 */
[----:B------:R-:W1:Y:S08]  /*0210*/  LDC.64 R6, c[0x0][0x388] ;  /* 0x0000e200ff067b82 */ /* 0x000e700000000a00 */
[----:B------:R-:W2:Y:S01]  /*0220*/  LDC.64 R8, c[0x0][0x390] ;  /* 0x0000e400ff087b82 */ /* 0x000ea20000000a00 */
[----:B0-----:R-:W-:-:S05]  /*0230*/  IMAD.WIDE R4, R0, 0x4, R4 ;  /* 0x0000000400047825 */ /* 0x001fca00078e0204 */
[----:B------:R0:W-:Y:S01]  /*0240*/  STG.E desc[UR4][R4.64], RZ ;  /* 0x000000ff04007986 */ /* 0x0001e2000c101904 */
[----:B-1----:R-:W-:-:S05]  /*0250*/  IMAD.WIDE R6, R0, 0x4, R6 ;  /* 0x0000000400067825 */ /* 0x002fca00078e0206 */
[----:B------:R0:W-:Y:S01]  /*0260*/  STG.E desc[UR4][R6.64], RZ ;  /* 0x000000ff06007986 */ /* 0x0001e2000c101904 */
[----:B--2---:R-:W-:-:S05]  /*0270*/  IMAD.WIDE R8, R0, 0x4, R8 ;  /* 0x0000000400087825 */ /* 0x004fca00078e0208 */
[----:B------:R0:W-:Y:S02]  /*0280*/  STG.E desc[UR4][R8.64], R3 ;  /* 0x0000000308007986 */ /* 0x0001e4000c101904 */
.L_x_13:
[----:B------:R-:W-:Y:S05]  /*0290*/  BSYNC.RECONVERGENT B1 ;  /* 0x0000000000017941 */ /* 0x000fea0003800200 */
.L_x_12:
[----:B------:R-:W-:Y:S05]  /*02a0*/  @!P1 BRA `(.L_x_11) ;  /* 0x0000000000349947 */ /* 0x000fea0003800000 */
[----:B------:R-:W-:-:S13]  /*02b0*/  ISETP.NE.AND P0, PT, R2, RZ, PT ;  /* 0x000000ff0200720c */ /* 0x000fda0003f05270 */
[----:B------:R-:W-:Y:S05]  /*02c0*/  @P0 EXIT ;  /* 0x000000000000094d */ /* 0x000fea0003800000 */
[----:B0-----:R-:W0:Y:S01]  /*02d0*/  LDC.64 R2, c[0x0][0x380] ;  /* 0x0000e000ff027b82 */ /* 0x001e220000000a00 */
[----:B------:R-:W-:-:S07]  /*02e0*/  HFMA2 R9, -RZ, RZ, 1.875, 0 ;  /* 0x3f800000ff097431 */ /* 0x000fce00000001ff */
[----:B------:R-:W1:Y:S08]  /*02f0*/  LDC.64 R4, c[0x0][0x388] ;  /* 0x0000e200ff047b82 */ /* 0x000e700000000a00 */
[----:B------:R-:W2:Y:S01]  /*0300*/  LDC.64 R6, c[0x0][0x390] ;  /* 0x0000e400ff067b82 */ /* 0x000ea20000000a00 */
[----:B0-----:R-:W-:-:S05]  /*0310*/  IMAD.WIDE.U32 R2, R0, 0x4, R2 ;  /* 0x0000000400027825 */ /* 0x001fca00078e0002 */
[----:B------:R-:W-:Y:S01]  /*0320*/  STG.E desc[UR4][R2.64], RZ ;  /* 0x000000ff02007986 */ /* 0x000fe2000c101904 */
[----:B-1----:R-:W-:-:S05]  /*0330*/  IMAD.WIDE.U32 R4, R0, 0x4, R4 ;  /* 0x0000000400047825 */ /* 0x002fca00078e0004 */
[----:B------:R-:W-:Y:S01]  /*0340*/  STG.E desc[UR4][R4.64], RZ ;  /* 0x000000ff04007986 */ /* 0x000fe2000c101904 */
[----:B--2---:R-:W-:-:S05]  /*0350*/  IMAD.WIDE.U32 R6, R0, 0x4, R6 ;  /* 0x0000000400067825 */ /* 0x004fca00078e0006 */
[----:B------:R-:W-:Y:S01]  /*0360*/  STG.E desc[UR4][R6.64], R9 ;  /* 0x0000000906007986 */ /* 0x000fe2000c101904 */
[----:B------:R-:W-:Y:S05]  /*0370*/  EXIT ;  /* 0x000000000000794d */ /* 0x000fea0003800000 */
.L_x_11:
[----:B------:R-:W-:Y:S05]  /*0380*/  BSYNC.RECONVERGENT B0 ;  /* 0x0000000000007941 */ /* 0x000fea0003800200 */
.L_x_9:
[----:B0-----:R-:W0:Y:S01]  /*0390*/  LDC.64 R2, c[0x0][0x380] ;  /* 0x0000e000ff027b82 */ /* 0x001e220000000a00 */
[----:B------:R-:W-:Y:S01]  /*03a0*/  MOV R9, 0x42c80000 ;  /* 0x42c8000000097802 */ /* 0x000fe20000000f00 */
[----:B------:R-:W-:-:S06]  /*03b0*/  HFMA2 R11, -RZ, RZ, 1.875, 0 ;  /* 0x3f800000ff0b7431 */ /* 0x000fcc00000001ff */
[----:B------:R-:W1:Y:S08]  /*03c0*/  LDC.64 R4, c[0x0][0x388] ;  /* 0x0000e200ff047b82 */ /* 0x000e700000000a00 */
[----:B------:R-:W2:Y:S01]  /*03d0*/  LDC.64 R6, c[0x0][0x390] ;  /* 0x0000e400ff067b82 */ /* 0x000ea20000000a00 */
[----:B0-----:R-:W-:-:S05]  /*03e0*/  IMAD.WIDE.U32 R2, R0, 0x4, R2 ;  /* 0x0000000400027825 */ /* 0x001fca00078e0002 */
[----:B------:R-:W-:Y:S01]  /*03f0*/  STG.E desc[UR4][R2.64], R9 ;  /* 0x0000000902007986 */ /* 0x000fe2000c101904 */
[----:B-1----:R-:W-:-:S05]  /*0400*/  IMAD.WIDE.U32 R4, R0, 0x4, R4 ;  /* 0x0000000400047825 */ /* 0x002fca00078e0004 */
[----:B------:R-:W-:Y:S01]  /*0410*/  STG.E desc[UR4][R4.64], R9 ;  /* 0x0000000904007986 */ /* 0x000fe2000c101904 */
[----:B--2---:R-:W-:-:S05]  /*0420*/  IMAD.WIDE.U32 R6, R0, 0x4, R6 ;  /* 0x0000000400067825 */ /* 0x004fca00078e0006 */
[----:B------:R-:W-:Y:S01]  /*0430*/  STG.E desc[UR4][R6.64], R11 ;  /* 0x0000000b06007986 */ /* 0x000fe2000c101904 */
[----:B------:R-:W-:Y:S05]  /*0440*/  EXIT ;  /* 0x000000000000794d */ /* 0x000fea0003800000 */
.L_x_14:
        /* <DEDUP_REMOVED lines=11> */
.L_x_19:


//--------------------- .nv.shared._Z12reduceSinglePiS_ --------------------------
	.section	.nv.shared._Z12reduceSinglePiS_,"aw",@nobits
	.sectionflags	@""
	.align	16
	.zero		1024


//--------------------- .nv.shared.reserved.0     --------------------------
	.section	.nv.shared.reserved.0,"aw",@nobits
	.weak		__nv_reservedSMEM_offset_0_alias
	.size		__nv_reservedSMEM_offset_0_alias, 0, 64
	.other		__nv_reservedSMEM_offset_0_alias,@"STO_CUDA_RESERVED_SHARED STV_DEFAULT"
__nv_reservedSMEM_offset_0_alias:
	.zero		0
	.zero		64


//--------------------- .nv.shared._Z9calculatePfS_S_iPi --------------------------
	.section	.nv.shared._Z9calculatePfS_S_iPi,"aw",@nobits
	.sectionflags	@""
	.align	16
	.zero		1024


//--------------------- .nv.shared._Z14resetKeepgoingPiS_ --------------------------
	.section	.nv.shared._Z14resetKeepgoingPiS_,"aw",@nobits
	.sectionflags	@""
	.align	16
	.zero		1024


//--------------------- .nv.shared._Z10initArraysPfS_S_i --------------------------
	.section	.nv.shared._Z10initArraysPfS_S_i,"aw",@nobits
	.sectionflags	@""
	.align	16
	.zero		1024


//--------------------- .nv.constant0._Z12reduceSinglePiS_ --------------------------
	.section	.nv.constant0._Z12reduceSinglePiS_,"a",@progbits
	.sectionflags	@""
	.align	4
.nv.constant0._Z12reduceSinglePiS_:
	.zero		912


//--------------------- .nv.constant0._Z9calculatePfS_S_iPi --------------------------
	.section	.nv.constant0._Z9calculatePfS_S_iPi,"a",@progbits
	.sectionflags	@""
	.align	4
.nv.constant0._Z9calculatePfS_S_iPi:
	.zero		936


//--------------------- .nv.constant0._Z14resetKeepgoingPiS_ --------------------------
	.section	.nv.constant0._Z14resetKeepgoingPiS_,"a",@progbits
	.sectionflags	@""
	.align	4
.nv.constant0._Z14resetKeepgoingPiS_:
	.zero		912


//--------------------- .nv.constant0._Z10initArraysPfS_S_i --------------------------
	.section	.nv.constant0._Z10initArraysPfS_S_i,"a",@progbits
	.sectionflags	@""
	.align	4
.nv.constant0._Z10initArraysPfS_S_i:
	.zero		924


//--------------------- SYMBOLS --------------------------

	.type		.nv.reservedSmem.offset0,@object
	.size		.nv.reservedSmem.offset0,0x4
	.type		.nv.reservedSmem.cap,@object
	.size		.nv.reservedSmem.cap,0x4
